	.headerflags	@"EF_CUDA_TEXMODE_UNIFIED EF_CUDA_64BIT_ADDRESS EF_CUDA_ACCELERATORS EF_CUDA_SM90 EF_CUDA_VIRTUAL_SM(EF_CUDA_SM90)"
	.elftype	@"ET_EXEC"


//--------------------- .nv.info                  --------------------------
	.section	.nv.info,"",@"SHT_CUDA_INFO"
	.align	4


	//----- nvinfo : EIATTR_REGCOUNT
	.align		4
        /*0000*/ 	.byte	0x04, 0x2f
        /*0002*/ 	.short	(.L_3 - .L_2)
	.align		4
.L_2:
        /*0004*/ 	.word	index@(triton_poi_fused__native_batch_norm_legit_no_training_add_relu_15)
        /*0008*/ 	.word	0x0000001e


	//----- nvinfo : EIATTR_MIN_STACK_SIZE
	.align		4
.L_3:
        /*000c*/ 	.byte	0x04, 0x12
        /*000e*/ 	.short	(.L_5 - .L_4)
	.align		4
.L_4:
        /*0010*/ 	.word	index@(triton_poi_fused__native_batch_norm_legit_no_training_add_relu_15)
        /*0014*/ 	.word	0x00000000


	//----- nvinfo : EIATTR_FRAME_SIZE
	.align		4
.L_5:
        /*0018*/ 	.byte	0x04, 0x11
        /*001a*/ 	.short	(.L_7 - .L_6)
	.align		4
.L_6:
        /*001c*/ 	.word	index@(triton_poi_fused__native_batch_norm_legit_no_training_add_relu_15)
        /*0020*/ 	.word	0x00000000


	//----- nvinfo : EIATTR_MIN_STACK_SIZE
	.align		4
.L_7:
        /*0024*/ 	.byte	0x04, 0x12
        /*0026*/ 	.short	(.L_9 - .L_8)
	.align		4
.L_8:
        /*0028*/ 	.word	index@(triton_poi_fused__native_batch_norm_legit_no_training_add_relu_15)
        /*002c*/ 	.word	0x00000000
.L_9:


//--------------------- .nv.info.triton_poi_fused__native_batch_norm_legit_no_training_add_relu_15 --------------------------
	.section	.nv.info.triton_poi_fused__native_batch_norm_legit_no_training_add_relu_15,"",@"SHT_CUDA_INFO"
	.sectionflags	@""
	.align	4


	//----- nvinfo : EIATTR_CUDA_API_VERSION
	.align		4
        /*0000*/ 	.byte	0x04, 0x37
        /*0002*/ 	.short	(.L_11 - .L_10)
.L_10:
        /*0004*/ 	.word	0x0000007c


	//----- nvinfo : EIATTR_KPARAM_INFO
	.align		4
.L_11:
        /*0008*/ 	.byte	0x04, 0x17
        /*000a*/ 	.short	(.L_13 - .L_12)
.L_12:
        /*000c*/ 	.word	0x00000000
        /*0010*/ 	.short	0x0008
        /*0012*/ 	.short	0x003c
        /*0014*/ 	.byte	0x00, 0xf0, 0x11, 0x00


	//----- nvinfo : EIATTR_KPARAM_INFO
	.align		4
.L_13:
        /*0018*/ 	.byte	0x04, 0x17
        /*001a*/ 	.short	(.L_15 - .L_14)
.L_14:
        /*001c*/ 	.word	0x00000000
        /*0020*/ 	.short	0x0007
        /*0022*/ 	.short	0x0038
        /*0024*/ 	.byte	0x00, 0xf0, 0x11, 0x00


	//----- nvinfo : EIATTR_KPARAM_INFO
	.align		4
.L_15:
        /*0028*/ 	.byte	0x04, 0x17
        /*002a*/ 	.short	(.L_17 - .L_16)
.L_16:
        /*002c*/ 	.word	0x00000000
        /*0030*/ 	.short	0x0006
        /*0032*/ 	.short	0x0030
        /*0034*/ 	.byte	0x00, 0xf4, 0x21, 0x00


	//----- nvinfo : EIATTR_KPARAM_INFO
	.align		4
.L_17:
        /*0038*/ 	.byte	0x04, 0x17
        /*003a*/ 	.short	(.L_19 - .L_18)
.L_18:
        /*003c*/ 	.word	0x00000000
        /*0040*/ 	.short	0x0005
        /*0042*/ 	.short	0x0028
        /*0044*/ 	.byte	0x00, 0xf4, 0x21, 0x00


	//----- nvinfo : EIATTR_KPARAM_INFO
	.align		4
.L_19:
        /*0048*/ 	.byte	0x04, 0x17
        /*004a*/ 	.short	(.L_21 - .L_20)
.L_20:
        /*004c*/ 	.word	0x00000000
        /*0050*/ 	.short	0x0004
        /*0052*/ 	.short	0x0020
        /*0054*/ 	.byte	0x00, 0xf4, 0x21, 0x00


	//----- nvinfo : EIATTR_KPARAM_INFO
	.align		4
.L_21:
        /*0058*/ 	.byte	0x04, 0x17
        /*005a*/ 	.short	(.L_23 - .L_22)
.L_22:
        /*005c*/ 	.word	0x00000000
        /*0060*/ 	.short	0x0003
        /*0062*/ 	.short	0x0018
        /*0064*/ 	.byte	0x00, 0xf4, 0x21, 0x00


	//----- nvinfo : EIATTR_KPARAM_INFO
	.align		4
.L_23:
        /*0068*/ 	.byte	0x04, 0x17
        /*006a*/ 	.short	(.L_25 - .L_24)
.L_24:
        /*006c*/ 	.word	0x00000000
        /*0070*/ 	.short	0x0002
        /*0072*/ 	.short	0x0010
        /*0074*/ 	.byte	0x00, 0xf4, 0x21, 0x00


	//----- nvinfo : EIATTR_KPARAM_INFO
	.align		4
.L_25:
        /*0078*/ 	.byte	0x04, 0x17
        /*007a*/ 	.short	(.L_27 - .L_26)
.L_26:
        /*007c*/ 	.word	0x00000000
        /*0080*/ 	.short	0x0001
        /*0082*/ 	.short	0x0008
        /*0084*/ 	.byte	0x00, 0xf4, 0x21, 0x00


	//----- nvinfo : EIATTR_KPARAM_INFO
	.align		4
.L_27:
        /*0088*/ 	.byte	0x04, 0x17
        /*008a*/ 	.short	(.L_29 - .L_28)
.L_28:
        /*008c*/ 	.word	0x00000000
        /*0090*/ 	.short	0x0000
        /*0092*/ 	.short	0x0000
        /*0094*/ 	.byte	0x00, 0xf4, 0x21, 0x00


	//----- nvinfo : EIATTR_SPARSE_MMA_MASK
	.align		4
.L_29:
        /*0098*/ 	.byte	0x03, 0x50
        /*009a*/ 	.short	0x0000


	//----- nvinfo : EIATTR_MAXREG_COUNT
	.align		4
        /*009c*/ 	.byte	0x03, 0x1b
        /*009e*/ 	.short	0x00ff


	//----- nvinfo : EIATTR_EXIT_INSTR_OFFSETS
	.align		4
        /*00a0*/ 	.byte	0x04, 0x1c
        /*00a2*/ 	.short	(.L_31 - .L_30)


	//   ....[0]....
.L_30:
        /*00a4*/ 	.word	0x000004c0


	//   ....[1]....
        /*00a8*/ 	.word	0x00000590


	//----- nvinfo : EIATTR_REQNTID
	.align		4
.L_31:
        /*00ac*/ 	.byte	0x04, 0x10
        /*00ae*/ 	.short	(.L_33 - .L_32)
.L_32:
        /*00b0*/ 	.word	0x00000080
        /*00b4*/ 	.word	0x00000001
        /*00b8*/ 	.word	0x00000001


	//----- nvinfo : EIATTR_CBANK_PARAM_SIZE
	.align		4
.L_33:
        /*00bc*/ 	.byte	0x03, 0x19
        /*00be*/ 	.short	0x0040


	//----- nvinfo : EIATTR_PARAM_CBANK
	.align		4
        /*00c0*/ 	.byte	0x04, 0x0a
        /*00c2*/ 	.short	(.L_35 - .L_34)
	.align		4
.L_34:
        /*00c4*/ 	.word	index@(.nv.constant0.triton_poi_fused__native_batch_norm_legit_no_training_add_relu_15)
        /*00c8*/ 	.short	0x0210
        /*00ca*/ 	.short	0x0040


	//----- nvinfo : EIATTR_SW_WAR
	.align		4
.L_35:
        /*00cc*/ 	.byte	0x04, 0x36
        /*00ce*/ 	.short	(.L_37 - .L_36)
.L_36:
        /*00d0*/ 	.word	0x00000008
.L_37:


//--------------------- .nv.callgraph             --------------------------
	.section	.nv.callgraph,"",@"SHT_CUDA_CALLGRAPH"
	.align	4
	.sectionentsize	8
	.align		4
        /*0000*/ 	.word	0x00000000
	.align		4
        /*0004*/ 	.word	0xffffffff
	.align		4
        /*0008*/ 	.word	0x00000000
	.align		4
        /*000c*/ 	.word	0xfffffffe
	.align		4
        /*0010*/ 	.word	0x00000000
	.align		4
        /*0014*/ 	.word	0xfffffffd
	.align		4
        /*0018*/ 	.word	0x00000000
	.align		4
        /*001c*/ 	.word	0xfffffffc


//--------------------- .nv.constant4             --------------------------
	.section	.nv.constant4,"a",@progbits
	.align	8
	.align		8
.nv.constant4:
        /*0000*/ 	.dword	_$_str
	.align		8
        /*0008*/ 	.dword	_$_str_$_2


//--------------------- .text.triton_poi_fused__native_batch_norm_legit_no_training_add_relu_15 --------------------------
	.section	.text.triton_poi_fused__native_batch_norm_legit_no_training_add_relu_15,"ax",@progbits
	.sectionflags	@"SHF_BARRIERS=1"
	.align	128
        .global         triton_poi_fused__native_batch_norm_legit_no_training_add_relu_15
        .type           triton_poi_fused__native_batch_norm_legit_no_training_add_relu_15,@function
        .size           triton_poi_fused__native_batch_norm_legit_no_training_add_relu_15,(.L_x_1 - triton_poi_fused__native_batch_norm_legit_no_training_add_relu_15)
        .other          triton_poi_fused__native_batch_norm_legit_no_training_add_relu_15,@"STO_CUDA_ENTRY STV_DEFAULT"
triton_poi_fused__native_batch_norm_legit_no_training_add_relu_15:
.text.triton_poi_fused__native_batch_norm_legit_no_training_add_relu_15:
[----:B------:R-:W0:Y:S01]  /*0000*/  LDC R1, c[0x0][0x28] ;  /* 0x00000a00ff017b82 */ /* 0x000e220000000800 */
[----:B------:R-:W1:Y:S07]  /*0010*/  S2R R15, SR_CTAID.X ;  /* 0x00000000000f7919 */ /* 0x000e6e0000002500 */
[----:B------:R-:W2:Y:S01]  /*0020*/  LDC.64 R8, c[0x0][0x228] ;  /* 0x00008a00ff087b82 */ /* 0x000ea20000000a00 */
[----:B------:R-:W-:Y:S01]  /*0030*/  CS2R R20, SRZ ;  /* 0x0000000000147805 */ /* 0x000fe2000001ff00 */
[----:B------:R-:W-:Y:S01]  /*0040*/  ULDC.64 UR6, c[0x0][0x208] ;  /* 0x0000820000067ab9 */ /* 0x000fe20000000a00 */
[----:B------:R-:W3:Y:S01]  /*0050*/  S2R R16, SR_TID.X ;  /* 0x0000000000107919 */ /* 0x000ee20000002100 */
[----:B------:R-:W4:Y:S04]  /*0060*/  S2R R14, SR_CTAID.Y ;  /* 0x00000000000e7919 */ /* 0x000f280000002600 */
[----:B------:R-:W5:Y:S08]  /*0070*/  LDC.64 R12, c[0x0][0x218] ;  /* 0x00008600ff0c7b82 */ /* 0x000f700000000a00 */
[----:B------:R-:W3:Y:S08]  /*0080*/  LDC.64 R10, c[0x0][0x220] ;  /* 0x00008800ff0a7b82 */ /* 0x000ef00000000a00 */
[----:B------:R-:W5:Y:S01]  /*0090*/  LDC.64 R4, c[0x0][0x230] ;  /* 0x00008c00ff047b82 */ /* 0x000f620000000a00 */
[C---:B-1----:R-:W-:Y:S01]  /*00a0*/  ISETP.GE.AND P0, PT, R15.reuse, 0x80, PT ;  /* 0x000000800f00780c */ /* 0x042fe20003f06270 */
[----:B--2---:R-:W-:-:S06]  /*00b0*/  IMAD.WIDE R8, R15, 0x4, R8 ;  /* 0x000000040f087825 */ /* 0x004fcc00078e0208 */
[----:B------:R-:W1:Y:S08]  /*00c0*/  LDC.64 R6, c[0x0][0x238] ;  /* 0x00008e00ff067b82 */ /* 0x000e700000000a00 */
[----:B------:R-:W2:Y:S01]  /*00d0*/  LDC.64 R2, c[0x0][0x210] ;  /* 0x00008400ff027b82 */ /* 0x000ea20000000a00 */
[----:B------:R5:W2:Y:S01]  /*00e0*/  @!P0 LDG.E.EL R20, desc[UR6][R8.64] ;  /* 0x0000000608148981 */ /* 0x000aa2000c2e1900 */
[----:B---3--:R-:W-:Y:S01]  /*00f0*/  LOP3.LUT R19, R16, 0x7f, RZ, 0xc0, !PT ;  /* 0x0000007f10137812 */ /* 0x008fe200078ec0ff */
[----:B0-----:R-:W-:-:S03]  /*0100*/  IMAD.WIDE R10, R15, 0x4, R10 ;  /* 0x000000040f0a7825 */ /* 0x001fc600078e020a */
[----:B----4-:R-:W-:Y:S02]  /*0110*/  PRMT R0, R19, 0x6540, R14 ;  /* 0x0000654013007816 */ /* 0x010fe4000000000e */
[----:B------:R-:W3:Y:S02]  /*0120*/  @!P0 LDG.E.EL R21, desc[UR6][R10.64] ;  /* 0x000000060a158981 */ /* 0x000ee4000c2e1900 */
[C---:B------:R-:W-:Y:S01]  /*0130*/  LOP3.LUT R18, R0.reuse, 0x80, RZ, 0xfc, !PT ;  /* 0x0000008000127812 */ /* 0x040fe200078efcff */
[C-C-:B------:R-:W-:Y:S01]  /*0140*/  IMAD R17, R0.reuse, 0x80, R15.reuse ;  /* 0x0000008000117824 */ /* 0x140fe200078e020f */
[----:B------:R-:W-:Y:S01]  /*0150*/  ISETP.LT.AND P1, PT, R0, 0x100, !P0 ;  /* 0x000001000000780c */ /* 0x000fe20004721270 */
[----:B------:R-:W-:Y:S01]  /*0160*/  HFMA2.MMA R0, -RZ, RZ, 0, 0 ;  /* 0x00000000ff007435 */ /* 0x000fe200000001ff */
[C---:B------:R-:W-:Y:S01]  /*0170*/  ISETP.LT.AND P2, PT, R18.reuse, 0x100, !P0 ;  /* 0x000001001200780c */ /* 0x040fe20004741270 */
[----:B------:R-:W-:Y:S02]  /*0180*/  IMAD R23, R18, 0x80, R15 ;  /* 0x0000008012177824 */ /* 0x000fe400078e020f */
[----:B-----5:R-:W-:-:S04]  /*0190*/  IMAD.WIDE R8, R17, 0x4, R12 ;  /* 0x0000000411087825 */ /* 0x020fc800078e020c */
[----:B------:R-:W-:Y:S02]  /*01a0*/  IMAD.MOV.U32 R18, RZ, RZ, RZ ;  /* 0x000000ffff127224 */ /* 0x000fe400078e00ff */
[----:B------:R-:W-:Y:S02]  /*01b0*/  IMAD.WIDE R12, R23, 0x4, R12 ;  /* 0x00000004170c7825 */ /* 0x000fe400078e020c */
[----:B------:R0:W3:Y:S01]  /*01c0*/  @P1 LDG.E.EL R0, desc[UR6][R8.64] ;  /* 0x0000000608001981 */ /* 0x0000e2000c2e1900 */
[----:B------:R-:W-:Y:S02]  /*01d0*/  MOV R22, RZ ;  /* 0x000000ff00167202 */ /* 0x000fe40000000f00 */
[----:B------:R-:W-:Y:S01]  /*01e0*/  CS2R R26, SRZ ;  /* 0x00000000001a7805 */ /* 0x000fe2000001ff00 */
[C---:B------:R-:W-:Y:S01]  /*01f0*/  IMAD.WIDE R4, R15.reuse, 0x4, R4 ;  /* 0x000000040f047825 */ /* 0x040fe200078e0204 */
[----:B------:R-:W4:Y:S03]  /*0200*/  @P2 LDG.E.EL R18, desc[UR6][R12.64] ;  /* 0x000000060c122981 */ /* 0x000f26000c2e1900 */
[----:B-1----:R-:W-:Y:S01]  /*0210*/  IMAD.WIDE R6, R15, 0x4, R6 ;  /* 0x000000040f067825 */ /* 0x002fe200078e0206 */
[----:B------:R1:W5:Y:S03]  /*0220*/  @!P0 LDG.E.EL R22, desc[UR6][R4.64] ;  /* 0x0000000604168981 */ /* 0x000366000c2e1900 */
[--C-:B--2---:R-:W-:Y:S01]  /*0230*/  IMAD.WIDE R24, R17, 0x4, R2.reuse ;  /* 0x0000000411187825 */ /* 0x104fe200078e0202 */
[----:B------:R-:W5:Y:S03]  /*0240*/  @!P0 LDG.E.EL R27, desc[UR6][R6.64] ;  /* 0x00000006061b8981 */ /* 0x000f66000c2e1900 */
[----:B0-----:R-:W-:Y:S01]  /*0250*/  IMAD.WIDE R8, R23, 0x4, R2 ;  /* 0x0000000417087825 */ /* 0x001fe200078e0202 */
[----:B------:R-:W2:Y:S03]  /*0260*/  @P1 LDG.E.EL R26, desc[UR6][R24.64] ;  /* 0x00000006181a1981 */ /* 0x000ea6000c2e1900 */
[----:B------:R-:W-:-:S06]  /*0270*/  IMAD.MOV.U32 R2, RZ, RZ, RZ ;  /* 0x000000ffff027224 */ /* 0x000fcc00078e00ff */
[----:B------:R-:W2:Y:S01]  /*0280*/  @P2 LDG.E.EL R2, desc[UR6][R8.64] ;  /* 0x0000000608022981 */ /* 0x000ea2000c2e1900 */
[----:B-1----:R-:W-:Y:S01]  /*0290*/  HFMA2.MMA R4, -RZ, RZ, 1.625, 0 ;  /* 0x3e800000ff047435 */ /* 0x002fe200000001ff */
[----:B------:R-:W0:Y:S01]  /*02a0*/  S2UR UR5, SR_CgaCtaId ;  /* 0x00000000000579c3 */ /* 0x000e220000008800 */
[----:B------:R-:W-:Y:S01]  /*02b0*/  UMOV UR4, 0x400 ;  /* 0x0000040000047882 */ /* 0x000fe20000000000 */
[----:B------:R-:W-:Y:S01]  /*02c0*/  IMAD.SHL.U32 R16, R16, 0x2, RZ ;  /* 0x0000000210107824 */ /* 0x000fe200078e00ff */
[----:B0-----:R-:W-:-:S06]  /*02d0*/  UPRMT UR4, UR5, 0x654, UR4 ;  /* 0x0000065405047896 */ /* 0x001fcc0008000004 */
[----:B------:R-:W-:Y:S01]  /*02e0*/  LEA R19, R19, UR4, 0x2 ;  /* 0x0000000413137c11 */ /* 0x000fe2000f8e10ff */
[----:B------:R-:W-:-:S04]  /*02f0*/  FADD R20, R20, 9.9999997473787516356e-06 ;  /* 0x3727c5ac14147421 */ /* 0x000fc80000000000 */
[----:B------:R-:W0:Y:S02]  /*0300*/  MUFU.SQRT R3, R20 ;  /* 0x0000001400037308 */ /* 0x000e240000002000 */
[C---:B0-----:R-:W-:Y:S02]  /*0310*/  FSETP.GT.AND P1, PT, R3.reuse, 8.50705917302346158658e+37, PT ;  /* 0x7e8000000300780b */ /* 0x041fe40003f24000 */
[----:B------:R-:W-:-:S11]  /*0320*/  FSETP.GEU.AND P2, PT, R3, 1.175494350822287508e-38, PT ;  /* 0x008000000300780b */ /* 0x000fd60003f4e000 */
[----:B------:R-:W-:-:S04]  /*0330*/  @P1 FMUL R3, R3, 0.25 ;  /* 0x3e80000003031820 */ /* 0x000fc80000400000 */
[----:B------:R-:W-:-:S06]  /*0340*/  @!P2 FMUL R3, R3, 16777216 ;  /* 0x4b8000000303a820 */ /* 0x000fcc0000400000 */
[----:B------:R-:W0:Y:S01]  /*0350*/  MUFU.RCP R3, R3 ;  /* 0x0000000300037308 */ /* 0x000e220000001000 */
[----:B------:R-:W-:Y:S01]  /*0360*/  FSEL R4, R4, 1, P1 ;  /* 0x3f80000004047808 */ /* 0x000fe20000800000 */
[----:B---3--:R-:W-:-:S04]  /*0370*/  FADD R0, -R21, R0 ;  /* 0x0000000015007221 */ /* 0x008fc80000000100 */
[----:B------:R-:W-:Y:S01]  /*0380*/  @!P2 FMUL R4, R4, 16777216 ;  /* 0x4b8000000404a820 */ /* 0x000fe20000400000 */
[----:B----4-:R-:W-:-:S03]  /*0390*/  FADD R18, -R21, R18 ;  /* 0x0000001215127221 */ /* 0x010fc60000000100 */
[----:B0-----:R-:W-:-:S04]  /*03a0*/  FMUL R5, R3, R4 ;  /* 0x0000000403057220 */ /* 0x001fc80000400000 */
[-C--:B------:R-:W-:Y:S01]  /*03b0*/  FMUL R0, R0, R5.reuse ;  /* 0x0000000500007220 */ /* 0x080fe20000400000 */
[----:B------:R-:W-:-:S03]  /*03c0*/  FMUL R18, R18, R5 ;  /* 0x0000000512127220 */ /* 0x000fc60000400000 */
[-CC-:B-----5:R-:W-:Y:S01]  /*03d0*/  FFMA R5, R0, R22.reuse, R27.reuse ;  /* 0x0000001600057223 */ /* 0x1a0fe2000000001b */
[----:B------:R-:W-:-:S04]  /*03e0*/  FFMA R27, R18, R22, R27 ;  /* 0x00000016121b7223 */ /* 0x000fc8000000001b */
[C---:B--2---:R-:W-:Y:S01]  /*03f0*/  FSETP.GEU.AND P2, PT, R5.reuse, -R26, PT ;  /* 0x8000001a0500720b */ /* 0x044fe20003f4e000 */
[----:B------:R-:W-:Y:S01]  /*0400*/  FADD R5, R5, R26 ;  /* 0x0000001a05057221 */ /* 0x000fe20000000000 */
[C---:B------:R-:W-:Y:S01]  /*0410*/  FADD R0, R27.reuse, R2 ;  /* 0x000000021b007221 */ /* 0x040fe20000000000 */
[----:B------:R-:W-:-:S03]  /*0420*/  FSETP.GEU.AND P1, PT, R27, -R2, PT ;  /* 0x800000021b00720b */ /* 0x000fc60003f2e000 */
[----:B------:R-:W-:Y:S02]  /*0430*/  FSEL R5, R5, RZ, P2 ;  /* 0x000000ff05057208 */ /* 0x000fe40001000000 */
[----:B------:R-:W-:-:S03]  /*0440*/  FSEL R0, R0, RZ, P1 ;  /* 0x000000ff00007208 */ /* 0x000fc60000800000 */
[----:B------:R0:W-:Y:S04]  /*0450*/  STS [R19], R5 ;  /* 0x0000000513007388 */ /* 0x0001e80000000800 */
[----:B------:R0:W-:Y:S01]  /*0460*/  STS [R19+0x200], R0 ;  /* 0x0002000013007388 */ /* 0x0001e20000000800 */
[----:B------:R-:W-:-:S04]  /*0470*/  LOP3.LUT R3, R16, 0xfe, RZ, 0xc0, !PT ;  /* 0x000000fe10037812 */ /* 0x000fc800078ec0ff */
[C---:B------:R-:W-:Y:S01]  /*0480*/  PRMT R14, R3.reuse, 0x6540, R14 ;  /* 0x00006540030e7816 */ /* 0x040fe2000000000e */
[----:B------:R-:W-:Y:S03]  /*0490*/  BAR.SYNC.DEFER_BLOCKING 0x0 ;  /* 0x0000000000007b1d */ /* 0x000fe60000010000 */
[----:B------:R-:W-:Y:S02]  /*04a0*/  ISETP.LT.AND P0, PT, R14, 0x100, !P0 ;  /* 0x000001000e00780c */ /* 0x000fe40004701270 */
[----:B------:R-:W-:-:S11]  /*04b0*/  LEA R4, R3, UR4, 0x2 ;  /* 0x0000000403047c11 */ /* 0x000fd6000f8e10ff */
[----:B0-----:R-:W-:Y:S05]  /*04c0*/  @!P0 EXIT ;  /* 0x000000000000894d */ /* 0x001fea0003800000 */
[----:B------:R-:W0:Y:S01]  /*04d0*/  LDS.64 R8, [R4] ;  /* 0x0000000004087984 */ /* 0x000e220000000a00 */
[----:B------:R-:W-:Y:S01]  /*04e0*/  SHF.R.S32.HI R5, RZ, 0x1f, R14 ;  /* 0x0000001fff057819 */ /* 0x000fe2000001140e */
[----:B------:R-:W1:Y:S03]  /*04f0*/  LDC.64 R2, c[0x0][0x240] ;  /* 0x00009000ff027b82 */ /* 0x000e660000000a00 */
[----:B------:R-:W-:-:S04]  /*0500*/  LEA.HI R5, R5, R14, RZ, 0x6 ;  /* 0x0000000e05057211 */ /* 0x000fc800078f30ff */
[C---:B------:R-:W-:Y:S01]  /*0510*/  LOP3.LUT R7, R5.reuse, 0xffffffc0, RZ, 0xc0, !PT ;  /* 0xffffffc005077812 */ /* 0x040fe200078ec0ff */
[----:B------:R-:W-:-:S03]  /*0520*/  IMAD.SHL.U32 R5, R5, 0x80, RZ ;  /* 0x0000008005057824 */ /* 0x000fc600078e00ff */
[----:B------:R-:W-:Y:S02]  /*0530*/  IADD3 R14, R14, -R7, RZ ;  /* 0x800000070e0e7210 */ /* 0x000fe40007ffe0ff */
[----:B------:R-:W-:Y:S02]  /*0540*/  LOP3.LUT R5, R5, 0xffffe000, RZ, 0xc0, !PT ;  /* 0xffffe00005057812 */ /* 0x000fe400078ec0ff */
[----:B------:R-:W-:-:S05]  /*0550*/  LEA R14, R15, R14, 0x6 ;  /* 0x0000000e0f0e7211 */ /* 0x000fca00078e30ff */
[----:B------:R-:W-:-:S04]  /*0560*/  IMAD.IADD R5, R14, 0x1, R5 ;  /* 0x000000010e057824 */ /* 0x000fc800078e0205 */
[----:B-1----:R-:W-:-:S05]  /*0570*/  IMAD.WIDE R2, R5, 0x4, R2 ;  /* 0x0000000405027825 */ /* 0x002fca00078e0202 */
[----:B0-----:R-:W-:Y:S01]  /*0580*/  STG.E.64 desc[UR6][R2.64], R8 ;  /* 0x0000000802007986 */ /* 0x001fe2000c101b06 */
[----:B------:R-:W-:Y:S05]  /*0590*/  EXIT ;  /* 0x000000000000794d */ /* 0x000fea0003800000 */
.L_x_0:
[----:B------:R-:W-:-:S00]  /*05a0*/  BRA `(.L_x_0) ;  /* 0xfffffffc00fc7947 */ /* 0x000fc0000383ffff */
[----:B------:R-:W-:-:S00]  /*05b0*/  NOP ;  /* 0x0000000000007918 */ /* 0x000fc00000000000 */
        /* <DEDUP_REMOVED lines=12> */
.L_x_1:


//--------------------- .nv.global.init           --------------------------
	.section	.nv.global.init,"aw",@progbits
.nv.global.init:
	.type		_$_str,@object
	.size		_$_str,(_$_str_$_2 - _$_str)
_$_str:
        /*0000*/ 	.byte	0x5f, 0x5f, 0x43, 0x55, 0x44, 0x41, 0x5f, 0x46, 0x54, 0x5a, 0x00
	.type		_$_str_$_2,@object
	.size		_$_str_$_2,(.L_1 - _$_str_$_2)
_$_str_$_2:
        /*000b*/ 	.byte	0x5f, 0x5f, 0x43, 0x55, 0x44, 0x41, 0x5f, 0x50, 0x52, 0x45, 0x43, 0x5f, 0x53, 0x51, 0x52, 0x54
        /*001b*/ 	.byte	0x00
.L_1:


//--------------------- .nv.shared.triton_poi_fused__native_batch_norm_legit_no_training_add_relu_15 --------------------------
	.section	.nv.shared.triton_poi_fused__native_batch_norm_legit_no_training_add_relu_15,"aw",@nobits
	.sectionflags	@""
	.align	16
	.zero		1024


//--------------------- .nv.constant0.triton_poi_fused__native_batch_norm_legit_no_training_add_relu_15 --------------------------
	.section	.nv.constant0.triton_poi_fused__native_batch_norm_legit_no_training_add_relu_15,"a",@progbits
	.sectionflags	@""
	.align	4
.nv.constant0.triton_poi_fused__native_batch_norm_legit_no_training_add_relu_15:
	.zero		592
